	.headerflags	@"EF_CUDA_TEXMODE_UNIFIED EF_CUDA_64BIT_ADDRESS EF_CUDA_ACCELERATORS EF_CUDA_SM90 EF_CUDA_VIRTUAL_SM(EF_CUDA_SM90)"
	.elftype	@"ET_EXEC"


//--------------------- .nv.info                  --------------------------
	.section	.nv.info,"",@"SHT_CUDA_INFO"
	.align	4


	//----- nvinfo : EIATTR_REGCOUNT
	.align		4
        /*0000*/ 	.byte	0x04, 0x2f
        /*0002*/ 	.short	(.L_1 - .L_0)
	.align		4
.L_0:
        /*0004*/ 	.word	index@(triton_poi_fused_add_pow_sum_0)
        /*0008*/ 	.word	0x0000001c


	//----- nvinfo : EIATTR_MIN_STACK_SIZE
	.align		4
.L_1:
        /*000c*/ 	.byte	0x04, 0x12
        /*000e*/ 	.short	(.L_3 - .L_2)
	.align		4
.L_2:
        /*0010*/ 	.word	index@(triton_poi_fused_add_pow_sum_0)
        /*0014*/ 	.word	0x00000000


	//----- nvinfo : EIATTR_FRAME_SIZE
	.align		4
.L_3:
        /*0018*/ 	.byte	0x04, 0x11
        /*001a*/ 	.short	(.L_5 - .L_4)
	.align		4
.L_4:
        /*001c*/ 	.word	index@(triton_poi_fused_add_pow_sum_0)
        /*0020*/ 	.word	0x00000000


	//----- nvinfo : EIATTR_MIN_STACK_SIZE
	.align		4
.L_5:
        /*0024*/ 	.byte	0x04, 0x12
        /*0026*/ 	.short	(.L_7 - .L_6)
	.align		4
.L_6:
        /*0028*/ 	.word	index@(triton_poi_fused_add_pow_sum_0)
        /*002c*/ 	.word	0x00000000
.L_7:


//--------------------- .nv.info.triton_poi_fused_add_pow_sum_0 --------------------------
	.section	.nv.info.triton_poi_fused_add_pow_sum_0,"",@"SHT_CUDA_INFO"
	.sectionflags	@""
	.align	4


	//----- nvinfo : EIATTR_CUDA_API_VERSION
	.align		4
        /*0000*/ 	.byte	0x04, 0x37
        /*0002*/ 	.short	(.L_9 - .L_8)
.L_8:
        /*0004*/ 	.word	0x0000007c


	//----- nvinfo : EIATTR_KPARAM_INFO
	.align		4
.L_9:
        /*0008*/ 	.byte	0x04, 0x17
        /*000a*/ 	.short	(.L_11 - .L_10)
.L_10:
        /*000c*/ 	.word	0x00000000
        /*0010*/ 	.short	0x0003
        /*0012*/ 	.short	0x0018
        /*0014*/ 	.byte	0x00, 0xf0, 0x11, 0x00


	//----- nvinfo : EIATTR_KPARAM_INFO
	.align		4
.L_11:
        /*0018*/ 	.byte	0x04, 0x17
        /*001a*/ 	.short	(.L_13 - .L_12)
.L_12:
        /*001c*/ 	.word	0x00000000
        /*0020*/ 	.short	0x0002
        /*0022*/ 	.short	0x0010
        /*0024*/ 	.byte	0x00, 0xf4, 0x21, 0x00


	//----- nvinfo : EIATTR_KPARAM_INFO
	.align		4
.L_13:
        /*0028*/ 	.byte	0x04, 0x17
        /*002a*/ 	.short	(.L_15 - .L_14)
.L_14:
        /*002c*/ 	.word	0x00000000
        /*0030*/ 	.short	0x0001
        /*0032*/ 	.short	0x0008
        /*0034*/ 	.byte	0x00, 0xf4, 0x21, 0x00


	//----- nvinfo : EIATTR_KPARAM_INFO
	.align		4
.L_15:
        /*0038*/ 	.byte	0x04, 0x17
        /*003a*/ 	.short	(.L_17 - .L_16)
.L_16:
        /*003c*/ 	.word	0x00000000
        /*0040*/ 	.short	0x0000
        /*0042*/ 	.short	0x0000
        /*0044*/ 	.byte	0x00, 0xf4, 0x21, 0x00


	//----- nvinfo : EIATTR_SPARSE_MMA_MASK
	.align		4
.L_17:
        /*0048*/ 	.byte	0x03, 0x50
        /*004a*/ 	.short	0x0000


	//----- nvinfo : EIATTR_MAXREG_COUNT
	.align		4
        /*004c*/ 	.byte	0x03, 0x1b
        /*004e*/ 	.short	0x00ff


	//----- nvinfo : EIATTR_EXIT_INSTR_OFFSETS
	.align		4
        /*0050*/ 	.byte	0x04, 0x1c
        /*0052*/ 	.short	(.L_19 - .L_18)


	//   ....[0]....
.L_18:
        /*0054*/ 	.word	0x00000450


	//   ....[1]....
        /*0058*/ 	.word	0x00000470


	//----- nvinfo : EIATTR_REQNTID
	.align		4
.L_19:
        /*005c*/ 	.byte	0x04, 0x10
        /*005e*/ 	.short	(.L_21 - .L_20)
.L_20:
        /*0060*/ 	.word	0x00000080
        /*0064*/ 	.word	0x00000001
        /*0068*/ 	.word	0x00000001


	//----- nvinfo : EIATTR_CBANK_PARAM_SIZE
	.align		4
.L_21:
        /*006c*/ 	.byte	0x03, 0x19
        /*006e*/ 	.short	0x001c


	//----- nvinfo : EIATTR_PARAM_CBANK
	.align		4
        /*0070*/ 	.byte	0x04, 0x0a
        /*0072*/ 	.short	(.L_23 - .L_22)
	.align		4
.L_22:
        /*0074*/ 	.word	index@(.nv.constant0.triton_poi_fused_add_pow_sum_0)
        /*0078*/ 	.short	0x0210
        /*007a*/ 	.short	0x001c


	//----- nvinfo : EIATTR_SW_WAR
	.align		4
.L_23:
        /*007c*/ 	.byte	0x04, 0x36
        /*007e*/ 	.short	(.L_25 - .L_24)
.L_24:
        /*0080*/ 	.word	0x00000008
.L_25:


//--------------------- .nv.callgraph             --------------------------
	.section	.nv.callgraph,"",@"SHT_CUDA_CALLGRAPH"
	.align	4
	.sectionentsize	8
	.align		4
        /*0000*/ 	.word	0x00000000
	.align		4
        /*0004*/ 	.word	0xffffffff
	.align		4
        /*0008*/ 	.word	0x00000000
	.align		4
        /*000c*/ 	.word	0xfffffffe
	.align		4
        /*0010*/ 	.word	0x00000000
	.align		4
        /*0014*/ 	.word	0xfffffffd
	.align		4
        /*0018*/ 	.word	0x00000000
	.align		4
        /*001c*/ 	.word	0xfffffffc


//--------------------- .text.triton_poi_fused_add_pow_sum_0 --------------------------
	.section	.text.triton_poi_fused_add_pow_sum_0,"ax",@progbits
	.align	128
        .global         triton_poi_fused_add_pow_sum_0
        .type           triton_poi_fused_add_pow_sum_0,@function
        .size           triton_poi_fused_add_pow_sum_0,(.L_x_1 - triton_poi_fused_add_pow_sum_0)
        .other          triton_poi_fused_add_pow_sum_0,@"STO_CUDA_ENTRY STV_DEFAULT"
triton_poi_fused_add_pow_sum_0:
.text.triton_poi_fused_add_pow_sum_0:
[----:B------:R-:W0:Y:S02]  /*0000*/  LDC R1, c[0x0][0x28] ;  /* 0x00000a00ff017b82 */ /* 0x000e240000000800 */
[----:B------:R-:W1:Y:S01]  /*0010*/  S2R R0, SR_TID.X ;  /* 0x0000000000007919 */ /* 0x000e620000002100 */
[----:B------:R-:W2:Y:S01]  /*0020*/  LDC.64 R2, c[0x0][0x218] ;  /* 0x00008600ff027b82 */ /* 0x000ea20000000a00 */
[----:B------:R-:W-:Y:S02]  /*0030*/  CS2R R22, SRZ ;  /* 0x0000000000167805 */ /* 0x000fe4000001ff00 */
[----:B------:R-:W-:Y:S01]  /*0040*/  CS2R R24, SRZ ;  /* 0x0000000000187805 */ /* 0x000fe2000001ff00 */
[----:B------:R-:W3:Y:S01]  /*0050*/  S2R R5, SR_CTAID.X ;  /* 0x0000000000057919 */ /* 0x000ee20000002500 */
[----:B------:R-:W-:Y:S01]  /*0060*/  ULDC.64 UR4, c[0x0][0x208] ;  /* 0x0000820000047ab9 */ /* 0x000fe20000000a00 */
[----:B------:R-:W-:Y:S02]  /*0070*/  CS2R R20, SRZ ;  /* 0x0000000000147805 */ /* 0x000fe4000001ff00 */
[----:B------:R-:W-:Y:S02]  /*0080*/  CS2R R18, SRZ ;  /* 0x0000000000127805 */ /* 0x000fe4000001ff00 */
[----:B------:R-:W-:Y:S01]  /*0090*/  CS2R R16, SRZ ;  /* 0x0000000000107805 */ /* 0x000fe2000001ff00 */
[----:B------:R-:W4:Y:S01]  /*00a0*/  LDC.64 R6, c[0x0][0x210] ;  /* 0x00008400ff067b82 */ /* 0x000f220000000a00 */
[----:B------:R-:W-:-:S02]  /*00b0*/  CS2R R14, SRZ ;  /* 0x00000000000e7805 */ /* 0x000fc4000001ff00 */
[----:B------:R-:W-:Y:S02]  /*00c0*/  CS2R R12, SRZ ;  /* 0x00000000000c7805 */ /* 0x000fe4000001ff00 */
[----:B-1----:R-:W-:-:S04]  /*00d0*/  SHF.L.U32 R0, R0, 0x1, RZ ;  /* 0x0000000100007819 */ /* 0x002fc800000006ff */
[----:B------:R-:W-:Y:S02]  /*00e0*/  LOP3.LUT R0, R0, 0xfe, RZ, 0xc0, !PT ;  /* 0x000000fe00007812 */ /* 0x000fe400078ec0ff */
[----:B---3--:R-:W-:Y:S02]  /*00f0*/  SHF.R.S32.HI R9, RZ, 0x17, R5 ;  /* 0x00000017ff097819 */ /* 0x008fe40000011405 */
[----:B------:R-:W-:Y:S02]  /*0100*/  LEA R0, R5, R0, 0x8 ;  /* 0x0000000005007211 */ /* 0x000fe400078e40ff */
[----:B------:R-:W-:Y:S02]  /*0110*/  SGXT R9, R9, 0x1 ;  /* 0x000000010909781a */ /* 0x000fe40000000200 */
[----:B------:R-:W-:Y:S02]  /*0120*/  SHF.R.S32.HI R5, RZ, 0x1f, R0 ;  /* 0x0000001fff057819 */ /* 0x000fe40000011400 */
[----:B------:R-:W-:-:S02]  /*0130*/  IADD3 R4, R0, 0x1, RZ ;  /* 0x0000000100047810 */ /* 0x000fc40007ffe0ff */
[----:B------:R-:W-:Y:S02]  /*0140*/  LEA.HI R5, R5, R0, RZ, 0x2 ;  /* 0x0000000005057211 */ /* 0x000fe400078f10ff */
[----:B------:R-:W-:Y:S02]  /*0150*/  LEA.HI R9, R9, R4, RZ, 0x2 ;  /* 0x0000000409097211 */ /* 0x000fe400078f10ff */
[----:B------:R-:W-:Y:S02]  /*0160*/  LOP3.LUT R5, R5, 0xfffffffc, RZ, 0xc0, !PT ;  /* 0xfffffffc05057812 */ /* 0x000fe400078ec0ff */
[----:B------:R-:W-:Y:S02]  /*0170*/  LOP3.LUT R9, R9, 0x3ffffffc, RZ, 0xc0, !PT ;  /* 0x3ffffffc09097812 */ /* 0x000fe400078ec0ff */
[----:B------:R-:W-:Y:S01]  /*0180*/  IADD3 R8, R0, -R5, RZ ;  /* 0x8000000500087210 */ /* 0x000fe20007ffe0ff */
[----:B--2---:R-:W-:Y:S01]  /*0190*/  IMAD.WIDE R2, R5, 0x4, R2 ;  /* 0x0000000405027825 */ /* 0x004fe200078e0202 */
[----:B------:R-:W-:-:S02]  /*01a0*/  IADD3 R9, R4, -R9, RZ ;  /* 0x8000000904097210 */ /* 0x000fc40007ffe0ff */
[----:B------:R-:W-:Y:S02]  /*01b0*/  ISETP.GE.AND P0, PT, R0, 0x100, PT ;  /* 0x000001000000780c */ /* 0x000fe40003f06270 */
[----:B------:R-:W-:Y:S02]  /*01c0*/  SHF.L.U32 R11, R8, 0x2, RZ ;  /* 0x00000002080b7819 */ /* 0x000fe400000006ff */
[----:B------:R-:W-:-:S03]  /*01d0*/  SHF.L.U32 R9, R9, 0x2, RZ ;  /* 0x0000000209097819 */ /* 0x000fc600000006ff */
[----:B----4-:R-:W-:Y:S01]  /*01e0*/  IMAD.WIDE R4, R11, 0x4, R6 ;  /* 0x000000040b047825 */ /* 0x010fe200078e0206 */
[----:B------:R-:W-:-:S03]  /*01f0*/  CS2R R10, SRZ ;  /* 0x00000000000a7805 */ /* 0x000fc6000001ff00 */
[----:B------:R-:W-:Y:S02]  /*0200*/  IMAD.WIDE R6, R9, 0x4, R6 ;  /* 0x0000000409067825 */ /* 0x000fe400078e0206 */
[----:B------:R-:W2:Y:S01]  /*0210*/  @!P0 LDG.E.EL R22, desc[UR4][R4.64+0x4] ;  /* 0x0000040404168981 */ /* 0x000ea2000c2e1900 */
[----:B------:R-:W1:Y:S03]  /*0220*/  LDC.64 R8, c[0x0][0x220] ;  /* 0x00008800ff087b82 */ /* 0x000e660000000a00 */
[----:B------:R-:W3:Y:S04]  /*0230*/  @!P0 LDG.E.EL R23, desc[UR4][R6.64+0x4] ;  /* 0x0000040406178981 */ /* 0x000ee8000c2e1900 */
[----:B------:R-:W4:Y:S04]  /*0240*/  @!P0 LDG.E.EL R24, desc[UR4][R2.64+0x4] ;  /* 0x0000040402188981 */ /* 0x000f28000c2e1900 */
[----:B------:R-:W5:Y:S04]  /*0250*/  @!P0 LDG.E.EL R25, desc[UR4][R2.64+0x4] ;  /* 0x0000040402198981 */ /* 0x000f68000c2e1900 */
        /* <DEDUP_REMOVED lines=11> */
[----:B------:R-:W5:Y:S01]  /*0310*/  @!P0 LDG.E.EL R10, desc[UR4][R2.64+0xc] ;  /* 0x00000c04020a8981 */ /* 0x000f62000c2e1900 */
[----:B-1----:R-:W-:-:S04]  /*0320*/  IMAD.WIDE R8, R0, 0x4, R8 ;  /* 0x0000000400087825 */ /* 0x002fc800078e0208 */
[----:B--2---:R-:W-:Y:S01]  /*0330*/  FMUL R22, R22, R22 ;  /* 0x0000001616167220 */ /* 0x004fe20000400000 */
[----:B---3--:R-:W-:Y:S01]  /*0340*/  FMUL R23, R23, R23 ;  /* 0x0000001717177220 */ /* 0x008fe20000400000 */
[----:B----4-:R-:W-:Y:S01]  /*0350*/  FMUL R24, R24, R24 ;  /* 0x0000001818187220 */ /* 0x010fe20000400000 */
[----:B-----5:R-:W-:Y:S01]  /*0360*/  FMUL R25, R25, R25 ;  /* 0x0000001919197220 */ /* 0x020fe20000400000 */
[----:B------:R-:W-:Y:S01]  /*0370*/  FFMA R22, R21, R21, R22 ;  /* 0x0000001515167223 */ /* 0x000fe20000000016 */
        /* <DEDUP_REMOVED lines=10> */
[----:B------:R-:W-:-:S03]  /*0420*/  FFMA R10, R10, R10, R25 ;  /* 0x0000000a0a0a7223 */ /* 0x000fc60000000019 */
[----:B------:R-:W-:Y:S01]  /*0430*/  FADD R22, R22, R11 ;  /* 0x0000000b16167221 */ /* 0x000fe20000000000 */
[----:B------:R-:W-:Y:S01]  /*0440*/  FADD R23, R23, R10 ;  /* 0x0000000a17177221 */ /* 0x000fe20000000000 */
[----:B------:R-:W-:Y:S06]  /*0450*/  @P0 EXIT ;  /* 0x000000000000094d */ /* 0x000fec0003800000 */
[----:B------:R-:W-:Y:S01]  /*0460*/  STG.E.64 desc[UR4][R8.64], R22 ;  /* 0x0000001608007986 */ /* 0x000fe2000c101b04 */
[----:B------:R-:W-:Y:S05]  /*0470*/  EXIT ;  /* 0x000000000000794d */ /* 0x000fea0003800000 */
.L_x_0:
[----:B------:R-:W-:-:S00]  /*0480*/  BRA `(.L_x_0) ;  /* 0xfffffffc00fc7947 */ /* 0x000fc0000383ffff */
[----:B------:R-:W-:-:S00]  /*0490*/  NOP ;  /* 0x0000000000007918 */ /* 0x000fc00000000000 */
        /* <DEDUP_REMOVED lines=14> */
.L_x_1:


//--------------------- .nv.constant0.triton_poi_fused_add_pow_sum_0 --------------------------
	.section	.nv.constant0.triton_poi_fused_add_pow_sum_0,"a",@progbits
	.sectionflags	@""
	.align	4
.nv.constant0.triton_poi_fused_add_pow_sum_0:
	.zero		556
